//
// Generated by NVIDIA NVVM Compiler
//
// Compiler Build ID: CL-36424714
// Cuda compilation tools, release 13.0, V13.0.88
// Based on NVVM 20.0.0
//

.version 9.0
.target sm_100
.address_size 64

	// .globl	_Z6gpuPowPlS_

.visible .entry _Z6gpuPowPlS_(
	.param .u64 .ptr .align 1 _Z6gpuPowPlS__param_0,
	.param .u64 .ptr .align 1 _Z6gpuPowPlS__param_1
)
{
	.reg .b32 	%r<5>;
	.reg .b64 	%rd<10>;

	ld.param.u64 	%rd1, [_Z6gpuPowPlS__param_0];
	ld.param.u64 	%rd2, [_Z6gpuPowPlS__param_1];
	cvta.to.global.u64 	%rd3, %rd2;
	cvta.to.global.u64 	%rd4, %rd1;
	mov.u32 	%r1, %tid.x;
	mov.u32 	%r2, %ctaid.x;
	mov.u32 	%r3, %ntid.x;
	mad.lo.s32 	%r4, %r2, %r3, %r1;
	mul.wide.s32 	%rd5, %r4, 8;
	add.s64 	%rd6, %rd4, %rd5;
	ld.global.u64 	%rd7, [%rd6];
	mul.lo.s64 	%rd8, %rd7, %rd7;
	add.s64 	%rd9, %rd3, %rd5;
	st.global.u64 	[%rd9], %rd8;
	ret;

}


// ===== COMPILED SASS (sm_100) =====

	.target	sm_100

	.elftype	@"ET_EXEC"


//--------------------- .note.nv.tkinfo           --------------------------
	.section	.note.nv.tkinfo,"",@"SHT_NOTE"
	.sectionflags	@"SHF_NOTE_NV_TKINFO"
	.tkinfo
        /*0018*/ 	.word	0x00000002
        /*0030*/ 	.string	""
        /*0030*/ 	.string	"ptxas"
        /*0030*/ 	.string	"Cuda compilation tools, release 13.0, V13.0.88"
        /*0030*/ 	.string	"Build cuda_13.0.r13.0/compiler.36424714_0"
        /*0030*/ 	.string	"-arch sm_100 -m 64 "



//--------------------- .note.nv.cuinfo           --------------------------
	.section	.note.nv.cuinfo,"",@"SHT_NOTE"
	.sectionflags	@"SHF_NOTE_NV_CUINFO"
        /*0018*/ 	.short	0x0002
        /*001a*/ 	.short	0x0064
        /*001c*/ 	.short	0x0082
	.zero		2


//--------------------- .nv.info                  --------------------------
	.section	.nv.info,"",@"SHT_CUDA_INFO"
	.align	4


	//----- nvinfo : EIATTR_REGCOUNT
	.align		4
        /*0000*/ 	.byte	0x04, 0x2f
        /*0002*/ 	.short	(.L_1 - .L_0)
	.align		4
.L_0:
        /*0004*/ 	.word	index@(_Z6gpuPowPlS_)
        /*0008*/ 	.word	0x0000000e


	//----- nvinfo : EIATTR_FRAME_SIZE
	.align		4
.L_1:
        /*000c*/ 	.byte	0x04, 0x11
        /*000e*/ 	.short	(.L_3 - .L_2)
	.align		4
.L_2:
        /*0010*/ 	.word	index@(_Z6gpuPowPlS_)
        /*0014*/ 	.word	0x00000000


	//----- nvinfo : EIATTR_MIN_STACK_SIZE
	.align		4
.L_3:
        /*0018*/ 	.byte	0x04, 0x12
        /*001a*/ 	.short	(.L_5 - .L_4)
	.align		4
.L_4:
        /*001c*/ 	.word	index@(_Z6gpuPowPlS_)
        /*0020*/ 	.word	0x00000000
.L_5:


//--------------------- .nv.compat                --------------------------
	.section	.nv.compat,"",@"SHT_CUDA_COMPAT_INFO"
	.align	4
        /*0000*/ 	.byte	0x02, 0x09, 0x00, 0x00, 0x02, 0x02, 0x01, 0x00, 0x02, 0x05, 0x05, 0x00, 0x03, 0x07, 0x01, 0x01
        /*0010*/ 	.byte	0x02, 0x03, 0x00, 0x00, 0x02, 0x06, 0x01, 0x00, 0x04, 0x0b, 0x08, 0x00, 0x09, 0x00, 0x00, 0x00
        /*0020*/ 	.byte	0x00, 0x00, 0x00, 0x00


//--------------------- .nv.info._Z6gpuPowPlS_    --------------------------
	.section	.nv.info._Z6gpuPowPlS_,"",@"SHT_CUDA_INFO"
	.sectionflags	@""
	.align	4


	//----- nvinfo : EIATTR_CUDA_API_VERSION
	.align		4
        /*0000*/ 	.byte	0x04, 0x37
        /*0002*/ 	.short	(.L_7 - .L_6)
.L_6:
        /*0004*/ 	.word	0x00000082


	//----- nvinfo : EIATTR_KPARAM_INFO
	.align		4
.L_7:
        /*0008*/ 	.byte	0x04, 0x17
        /*000a*/ 	.short	(.L_9 - .L_8)
.L_8:
        /*000c*/ 	.word	0x00000000
        /*0010*/ 	.short	0x0001
        /*0012*/ 	.short	0x0008
        /*0014*/ 	.byte	0x00, 0xf5, 0x21, 0x00


	//----- nvinfo : EIATTR_KPARAM_INFO
	.align		4
.L_9:
        /*0018*/ 	.byte	0x04, 0x17
        /*001a*/ 	.short	(.L_11 - .L_10)
.L_10:
        /*001c*/ 	.word	0x00000000
        /*0020*/ 	.short	0x0000
        /*0022*/ 	.short	0x0000
        /*0024*/ 	.byte	0x00, 0xf5, 0x21, 0x00


	//----- nvinfo : EIATTR_SPARSE_MMA_MASK
	.align		4
.L_11:
        /*0028*/ 	.byte	0x03, 0x50
        /*002a*/ 	.short	0x0000


	//----- nvinfo : EIATTR_MAXREG_COUNT
	.align		4
        /*002c*/ 	.byte	0x03, 0x1b
        /*002e*/ 	.short	0x00ff


	//----- nvinfo : EIATTR_MERCURY_ISA_VERSION
	.align		4
        /*0030*/ 	.byte	0x03, 0x5f
        /*0032*/ 	.short	0x0101


	//----- nvinfo : EIATTR_VRC_CTA_INIT_COUNT
	.align		4
        /*0034*/ 	.byte	0x02, 0x4a
	.zero		1
	.zero		1


	//----- nvinfo : EIATTR_EXIT_INSTR_OFFSETS
	.align		4
        /*0038*/ 	.byte	0x04, 0x1c
        /*003a*/ 	.short	(.L_13 - .L_12)


	//   ....[0]....
.L_12:
        /*003c*/ 	.word	0x00000100


	//----- nvinfo : EIATTR_CBANK_PARAM_SIZE
	.align		4
.L_13:
        /*0040*/ 	.byte	0x03, 0x19
        /*0042*/ 	.short	0x0010


	//----- nvinfo : EIATTR_PARAM_CBANK
	.align		4
        /*0044*/ 	.byte	0x04, 0x0a
        /*0046*/ 	.short	(.L_15 - .L_14)
	.align		4
.L_14:
        /*0048*/ 	.word	index@(.nv.constant0._Z6gpuPowPlS_)
        /*004c*/ 	.short	0x0380
        /*004e*/ 	.short	0x0010


	//----- nvinfo : EIATTR_SW_WAR
	.align		4
.L_15:
        /*0050*/ 	.byte	0x04, 0x36
        /*0052*/ 	.short	(.L_17 - .L_16)
.L_16:
        /*0054*/ 	.word	0x00000008
.L_17:


//--------------------- .nv.callgraph             --------------------------
	.section	.nv.callgraph,"",@"SHT_CUDA_CALLGRAPH"
	.align	4
	.sectionentsize	8
	.align		4
        /*0000*/ 	.word	0x00000000
	.align		4
        /*0004*/ 	.word	0xffffffff
	.align		4
        /*0008*/ 	.word	0x00000000
	.align		4
        /*000c*/ 	.word	0xfffffffe
	.align		4
        /*0010*/ 	.word	0x00000000
	.align		4
        /*0014*/ 	.word	0xfffffffd
	.align		4
        /*0018*/ 	.word	0x00000000
	.align		4
        /*001c*/ 	.word	0xfffffffc


//--------------------- .text._Z6gpuPowPlS_       --------------------------
	.section	.text._Z6gpuPowPlS_,"ax",@progbits
	.align	128
        .global         _Z6gpuPowPlS_
        .type           _Z6gpuPowPlS_,@function
        .size           _Z6gpuPowPlS_,(.L_x_1 - _Z6gpuPowPlS_)
        .other          _Z6gpuPowPlS_,@"STO_CUDA_ENTRY STV_DEFAULT"
_Z6gpuPowPlS_:
.text._Z6gpuPowPlS_:
[----:B------:R-:W-:Y:S01]  /*0000*/  LDC R1, c[0x0][0x37c] ;  /* 0x0000df00ff017b82 */ /* 0x000fe20000000800 */
[----:B------:R-:W0:Y:S07]  /*0010*/  S2R R9, SR_TID.X ;  /* 0x0000000000097919 */ /* 0x000e2e0000002100 */
[----:B------:R-:W0:Y:S01]  /*0020*/  S2UR UR6, SR_CTAID.X ;  /* 0x00000000000679c3 */ /* 0x000e220000002500 */
[----:B------:R-:W1:Y:S07]  /*0030*/  LDCU.64 UR4, c[0x0][0x358] ;  /* 0x00006b00ff0477ac */ /* 0x000e6e0008000a00 */
[----:B------:R-:W0:Y:S08]  /*0040*/  LDC R0, c[0x0][0x360] ;  /* 0x0000d800ff007b82 */ /* 0x000e300000000800 */
[----:B------:R-:W2:Y:S08]  /*0050*/  LDC.64 R2, c[0x0][0x380] ;  /* 0x0000e000ff027b82 */ /* 0x000eb00000000a00 */
[----:B------:R-:W3:Y:S01]  /*0060*/  LDC.64 R4, c[0x0][0x388] ;  /* 0x0000e200ff047b82 */ /* 0x000ee20000000a00 */
[----:B0-----:R-:W-:-:S04]  /*0070*/  IMAD R9, R0, UR6, R9 ;  /* 0x0000000600097c24 */ /* 0x001fc8000f8e0209 */
[----:B--2---:R-:W-:-:S06]  /*0080*/  IMAD.WIDE R2, R9, 0x8, R2 ;  /* 0x0000000809027825 */ /* 0x004fcc00078e0202 */
[----:B-1----:R-:W2:Y:S01]  /*0090*/  LDG.E.64 R2, desc[UR4][R2.64] ;  /* 0x0000000402027981 */ /* 0x002ea2000c1e1b00 */
[----:B---3--:R-:W-:-:S04]  /*00a0*/  IMAD.WIDE R4, R9, 0x8, R4 ;  /* 0x0000000809047825 */ /* 0x008fc800078e0204 */
[-C--:B--2---:R-:W-:Y:S02]  /*00b0*/  IMAD R11, R3, R2.reuse, RZ ;  /* 0x00000002030b7224 */ /* 0x084fe400078e02ff */
[----:B------:R-:W-:-:S04]  /*00c0*/  IMAD.WIDE.U32 R6, R2, R2, RZ ;  /* 0x0000000202067225 */ /* 0x000fc800078e00ff */
[----:B------:R-:W-:-:S05]  /*00d0*/  IMAD R11, R2, R3, R11 ;  /* 0x00000003020b7224 */ /* 0x000fca00078e020b */
[----:B------:R-:W-:-:S05]  /*00e0*/  IADD3 R7, PT, PT, R7, R11, RZ ;  /* 0x0000000b07077210 */ /* 0x000fca0007ffe0ff */
[----:B------:R-:W-:Y:S01]  /*00f0*/  STG.E.64 desc[UR4][R4.64], R6 ;  /* 0x0000000604007986 */ /* 0x000fe2000c101b04 */
[----:B------:R-:W-:Y:S05]  /*0100*/  EXIT ;  /* 0x000000000000794d */ /* 0x000fea0003800000 */
.L_x_0:
[----:B------:R-:W-:-:S00]  /*0110*/  BRA `(.L_x_0) ;  /* 0xfffffffc00fc7947 */ /* 0x000fc0000383ffff */
[----:B------:R-:W-:-:S00]  /*0120*/  NOP ;  /* 0x0000000000007918 */ /* 0x000fc00000000000 */
        /* <DEDUP_REMOVED lines=13> */
.L_x_1:


//--------------------- .nv.shared.reserved.0     --------------------------
	.section	.nv.shared.reserved.0,"aw",@nobits
	.weak		__nv_reservedSMEM_offset_0_alias
	.size		__nv_reservedSMEM_offset_0_alias, 0, 64
	.other		__nv_reservedSMEM_offset_0_alias,@"STO_CUDA_RESERVED_SHARED STV_DEFAULT"
__nv_reservedSMEM_offset_0_alias:
	.zero		0
	.zero		64


//--------------------- .nv.constant0._Z6gpuPowPlS_ --------------------------
	.section	.nv.constant0._Z6gpuPowPlS_,"a",@progbits
	.sectionflags	@""
	.align	4
.nv.constant0._Z6gpuPowPlS_:
	.zero		912


//--------------------- SYMBOLS --------------------------

	.type		.nv.reservedSmem.offset0,@object
	.size		.nv.reservedSmem.offset0,0x4
